//
// Generated by NVIDIA NVVM Compiler
//
// Compiler Build ID: CL-36424714
// Cuda compilation tools, release 13.0, V13.0.88
// Based on NVVM 20.0.0
//

.version 9.0
.target sm_100
.address_size 64

	// .globl	_Z13processMatrixPiS_ii

.visible .entry _Z13processMatrixPiS_ii(
	.param .u64 .ptr .align 1 _Z13processMatrixPiS_ii_param_0,
	.param .u64 .ptr .align 1 _Z13processMatrixPiS_ii_param_1,
	.param .u32 _Z13processMatrixPiS_ii_param_2,
	.param .u32 _Z13processMatrixPiS_ii_param_3
)
{
	.reg .pred 	%p<7>;
	.reg .b32 	%r<16>;
	.reg .b64 	%rd<13>;

	ld.param.u64 	%rd2, [_Z13processMatrixPiS_ii_param_0];
	ld.param.u64 	%rd3, [_Z13processMatrixPiS_ii_param_1];
	ld.param.u32 	%r6, [_Z13processMatrixPiS_ii_param_2];
	ld.param.u32 	%r5, [_Z13processMatrixPiS_ii_param_3];
	cvta.to.global.u64 	%rd1, %rd3;
	mov.u32 	%r7, %ctaid.y;
	mov.u32 	%r8, %ntid.y;
	mov.u32 	%r9, %tid.y;
	mad.lo.s32 	%r1, %r7, %r8, %r9;
	mov.u32 	%r10, %ctaid.x;
	mov.u32 	%r11, %ntid.x;
	mov.u32 	%r12, %tid.x;
	mad.lo.s32 	%r2, %r10, %r11, %r12;
	setp.ge.s32 	%p1, %r1, %r6;
	setp.ge.s32 	%p2, %r2, %r5;
	or.pred  	%p3, %p1, %p2;
	@%p3 bra 	$L__BB0_7;
	cvta.to.global.u64 	%rd4, %rd2;
	mad.lo.s32 	%r3, %r5, %r1, %r2;
	mul.wide.s32 	%rd5, %r3, 4;
	add.s64 	%rd6, %rd4, %rd5;
	ld.global.u32 	%r4, [%rd6];
	setp.eq.s32 	%p4, %r1, 2;
	@%p4 bra 	$L__BB0_6;
	setp.eq.s32 	%p5, %r1, 1;
	@%p5 bra 	$L__BB0_5;
	setp.ne.s32 	%p6, %r1, 0;
	@%p6 bra 	$L__BB0_7;
	add.s64 	%rd12, %rd1, %rd5;
	st.global.u32 	[%rd12], %r4;
	bra.uni 	$L__BB0_7;
$L__BB0_5:
	mul.lo.s32 	%r15, %r4, %r4;
	add.s64 	%rd10, %rd1, %rd5;
	st.global.u32 	[%rd10], %r15;
	bra.uni 	$L__BB0_7;
$L__BB0_6:
	mul.lo.s32 	%r13, %r4, %r4;
	mul.lo.s32 	%r14, %r13, %r4;
	add.s64 	%rd8, %rd1, %rd5;
	st.global.u32 	[%rd8], %r14;
$L__BB0_7:
	ret;

}


// ===== COMPILED SASS (sm_100) =====

	.target	sm_100

	.elftype	@"ET_EXEC"


//--------------------- .note.nv.tkinfo           --------------------------
	.section	.note.nv.tkinfo,"",@"SHT_NOTE"
	.sectionflags	@"SHF_NOTE_NV_TKINFO"
	.tkinfo
        /*0018*/ 	.word	0x00000002
        /*0030*/ 	.string	""
        /*0030*/ 	.string	"ptxas"
        /*0030*/ 	.string	"Cuda compilation tools, release 13.0, V13.0.88"
        /*0030*/ 	.string	"Build cuda_13.0.r13.0/compiler.36424714_0"
        /*0030*/ 	.string	"-arch sm_100 -m 64 "



//--------------------- .note.nv.cuinfo           --------------------------
	.section	.note.nv.cuinfo,"",@"SHT_NOTE"
	.sectionflags	@"SHF_NOTE_NV_CUINFO"
        /*0018*/ 	.short	0x0002
        /*001a*/ 	.short	0x0064
        /*001c*/ 	.short	0x0082
	.zero		2


//--------------------- .nv.info                  --------------------------
	.section	.nv.info,"",@"SHT_CUDA_INFO"
	.align	4


	//----- nvinfo : EIATTR_REGCOUNT
	.align		4
        /*0000*/ 	.byte	0x04, 0x2f
        /*0002*/ 	.short	(.L_1 - .L_0)
	.align		4
.L_0:
        /*0004*/ 	.word	index@(_Z13processMatrixPiS_ii)
        /*0008*/ 	.word	0x0000000a


	//----- nvinfo : EIATTR_FRAME_SIZE
	.align		4
.L_1:
        /*000c*/ 	.byte	0x04, 0x11
        /*000e*/ 	.short	(.L_3 - .L_2)
	.align		4
.L_2:
        /*0010*/ 	.word	index@(_Z13processMatrixPiS_ii)
        /*0014*/ 	.word	0x00000000


	//----- nvinfo : EIATTR_MIN_STACK_SIZE
	.align		4
.L_3:
        /*0018*/ 	.byte	0x04, 0x12
        /*001a*/ 	.short	(.L_5 - .L_4)
	.align		4
.L_4:
        /*001c*/ 	.word	index@(_Z13processMatrixPiS_ii)
        /*0020*/ 	.word	0x00000000
.L_5:


//--------------------- .nv.compat                --------------------------
	.section	.nv.compat,"",@"SHT_CUDA_COMPAT_INFO"
	.align	4
        /*0000*/ 	.byte	0x02, 0x09, 0x00, 0x00, 0x02, 0x02, 0x01, 0x00, 0x02, 0x05, 0x05, 0x00, 0x03, 0x07, 0x01, 0x01
        /*0010*/ 	.byte	0x02, 0x03, 0x00, 0x00, 0x02, 0x06, 0x01, 0x00, 0x04, 0x0b, 0x08, 0x00, 0x09, 0x00, 0x00, 0x00
        /*0020*/ 	.byte	0x00, 0x00, 0x00, 0x00


//--------------------- .nv.info._Z13processMatrixPiS_ii --------------------------
	.section	.nv.info._Z13processMatrixPiS_ii,"",@"SHT_CUDA_INFO"
	.sectionflags	@""
	.align	4


	//----- nvinfo : EIATTR_CUDA_API_VERSION
	.align		4
        /*0000*/ 	.byte	0x04, 0x37
        /*0002*/ 	.short	(.L_7 - .L_6)
.L_6:
        /*0004*/ 	.word	0x00000082


	//----- nvinfo : EIATTR_KPARAM_INFO
	.align		4
.L_7:
        /*0008*/ 	.byte	0x04, 0x17
        /*000a*/ 	.short	(.L_9 - .L_8)
.L_8:
        /*000c*/ 	.word	0x00000000
        /*0010*/ 	.short	0x0003
        /*0012*/ 	.short	0x0014
        /*0014*/ 	.byte	0x00, 0xf0, 0x11, 0x00


	//----- nvinfo : EIATTR_KPARAM_INFO
	.align		4
.L_9:
        /*0018*/ 	.byte	0x04, 0x17
        /*001a*/ 	.short	(.L_11 - .L_10)
.L_10:
        /*001c*/ 	.word	0x00000000
        /*0020*/ 	.short	0x0002
        /*0022*/ 	.short	0x0010
        /*0024*/ 	.byte	0x00, 0xf0, 0x11, 0x00


	//----- nvinfo : EIATTR_KPARAM_INFO
	.align		4
.L_11:
        /*0028*/ 	.byte	0x04, 0x17
        /*002a*/ 	.short	(.L_13 - .L_12)
.L_12:
        /*002c*/ 	.word	0x00000000
        /*0030*/ 	.short	0x0001
        /*0032*/ 	.short	0x0008
        /*0034*/ 	.byte	0x00, 0xf5, 0x21, 0x00


	//----- nvinfo : EIATTR_KPARAM_INFO
	.align		4
.L_13:
        /*0038*/ 	.byte	0x04, 0x17
        /*003a*/ 	.short	(.L_15 - .L_14)
.L_14:
        /*003c*/ 	.word	0x00000000
        /*0040*/ 	.short	0x0000
        /*0042*/ 	.short	0x0000
        /*0044*/ 	.byte	0x00, 0xf5, 0x21, 0x00


	//----- nvinfo : EIATTR_SPARSE_MMA_MASK
	.align		4
.L_15:
        /*0048*/ 	.byte	0x03, 0x50
        /*004a*/ 	.short	0x0000


	//----- nvinfo : EIATTR_MAXREG_COUNT
	.align		4
        /*004c*/ 	.byte	0x03, 0x1b
        /*004e*/ 	.short	0x00ff


	//----- nvinfo : EIATTR_MERCURY_ISA_VERSION
	.align		4
        /*0050*/ 	.byte	0x03, 0x5f
        /*0052*/ 	.short	0x0101


	//----- nvinfo : EIATTR_VRC_CTA_INIT_COUNT
	.align		4
        /*0054*/ 	.byte	0x02, 0x4a
	.zero		1
	.zero		1


	//----- nvinfo : EIATTR_EXIT_INSTR_OFFSETS
	.align		4
        /*0058*/ 	.byte	0x04, 0x1c
        /*005a*/ 	.short	(.L_17 - .L_16)


	//   ....[0]....
.L_16:
        /*005c*/ 	.word	0x000000c0


	//   ....[1]....
        /*0060*/ 	.word	0x00000170


	//   ....[2]....
        /*0064*/ 	.word	0x000001b0


	//   ....[3]....
        /*0068*/ 	.word	0x00000200


	//   ....[4]....
        /*006c*/ 	.word	0x00000260


	//----- nvinfo : EIATTR_CRS_STACK_SIZE
	.align		4
.L_17:
        /*0070*/ 	.byte	0x04, 0x1e
        /*0072*/ 	.short	(.L_19 - .L_18)
.L_18:
        /*0074*/ 	.word	0x00000000


	//----- nvinfo : EIATTR_CBANK_PARAM_SIZE
	.align		4
.L_19:
        /*0078*/ 	.byte	0x03, 0x19
        /*007a*/ 	.short	0x0018


	//----- nvinfo : EIATTR_PARAM_CBANK
	.align		4
        /*007c*/ 	.byte	0x04, 0x0a
        /*007e*/ 	.short	(.L_21 - .L_20)
	.align		4
.L_20:
        /*0080*/ 	.word	index@(.nv.constant0._Z13processMatrixPiS_ii)
        /*0084*/ 	.short	0x0380
        /*0086*/ 	.short	0x0018


	//----- nvinfo : EIATTR_SW_WAR
	.align		4
.L_21:
        /*0088*/ 	.byte	0x04, 0x36
        /*008a*/ 	.short	(.L_23 - .L_22)
.L_22:
        /*008c*/ 	.word	0x00000008
.L_23:


//--------------------- .nv.callgraph             --------------------------
	.section	.nv.callgraph,"",@"SHT_CUDA_CALLGRAPH"
	.align	4
	.sectionentsize	8
	.align		4
        /*0000*/ 	.word	0x00000000
	.align		4
        /*0004*/ 	.word	0xffffffff
	.align		4
        /*0008*/ 	.word	0x00000000
	.align		4
        /*000c*/ 	.word	0xfffffffe
	.align		4
        /*0010*/ 	.word	0x00000000
	.align		4
        /*0014*/ 	.word	0xfffffffd
	.align		4
        /*0018*/ 	.word	0x00000000
	.align		4
        /*001c*/ 	.word	0xfffffffc


//--------------------- .text._Z13processMatrixPiS_ii --------------------------
	.section	.text._Z13processMatrixPiS_ii,"ax",@progbits
	.align	128
        .global         _Z13processMatrixPiS_ii
        .type           _Z13processMatrixPiS_ii,@function
        .size           _Z13processMatrixPiS_ii,(.L_x_3 - _Z13processMatrixPiS_ii)
        .other          _Z13processMatrixPiS_ii,@"STO_CUDA_ENTRY STV_DEFAULT"
_Z13processMatrixPiS_ii:
.text._Z13processMatrixPiS_ii:
[----:B------:R-:W-:Y:S01]  /*0000*/  LDC R1, c[0x0][0x37c] ;  /* 0x0000df00ff017b82 */ /* 0x000fe20000000800 */
[----:B------:R-:W0:Y:S07]  /*0010*/  S2R R2, SR_TID.X ;  /* 0x0000000000027919 */ /* 0x000e2e0000002100 */
[----:B------:R-:W1:Y:S01]  /*0020*/  LDC R0, c[0x0][0x364] ;  /* 0x0000d900ff007b82 */ /* 0x000e620000000800 */
[----:B------:R-:W2:Y:S01]  /*0030*/  LDCU.64 UR6, c[0x0][0x390] ;  /* 0x00007200ff0677ac */ /* 0x000ea20008000a00 */
[----:B------:R-:W1:Y:S06]  /*0040*/  S2R R3, SR_TID.Y ;  /* 0x0000000000037919 */ /* 0x000e6c0000002200 */
[----:B------:R-:W0:Y:S08]  /*0050*/  S2UR UR5, SR_CTAID.X ;  /* 0x00000000000579c3 */ /* 0x000e300000002500 */
[----:B------:R-:W0:Y:S08]  /*0060*/  LDC R5, c[0x0][0x360] ;  /* 0x0000d800ff057b82 */ /* 0x000e300000000800 */
[----:B------:R-:W1:Y:S01]  /*0070*/  S2UR UR4, SR_CTAID.Y ;  /* 0x00000000000479c3 */ /* 0x000e620000002600 */
[----:B0-----:R-:W-:-:S05]  /*0080*/  IMAD R5, R5, UR5, R2 ;  /* 0x0000000505057c24 */ /* 0x001fca000f8e0202 */
[----:B--2---:R-:W-:Y:S01]  /*0090*/  ISETP.GE.AND P0, PT, R5, UR7, PT ;  /* 0x0000000705007c0c */ /* 0x004fe2000bf06270 */
[----:B-1----:R-:W-:-:S05]  /*00a0*/  IMAD R0, R0, UR4, R3 ;  /* 0x0000000400007c24 */ /* 0x002fca000f8e0203 */
[----:B------:R-:W-:-:S13]  /*00b0*/  ISETP.GE.OR P0, PT, R0, UR6, P0 ;  /* 0x0000000600007c0c */ /* 0x000fda0008706670 */
[----:B------:R-:W-:Y:S05]  /*00c0*/  @P0 EXIT ;  /* 0x000000000000094d */ /* 0x000fea0003800000 */
[----:B------:R-:W0:Y:S01]  /*00d0*/  LDC.64 R2, c[0x0][0x380] ;  /* 0x0000e000ff027b82 */ /* 0x000e220000000a00 */
[----:B------:R-:W1:Y:S01]  /*00e0*/  LDCU.64 UR4, c[0x0][0x358] ;  /* 0x00006b00ff0477ac */ /* 0x000e620008000a00 */
[----:B------:R-:W-:-:S04]  /*00f0*/  IMAD R5, R0, UR7, R5 ;  /* 0x0000000700057c24 */ /* 0x000fc8000f8e0205 */
[----:B0-----:R-:W-:-:S05]  /*0100*/  IMAD.WIDE R2, R5, 0x4, R2 ;  /* 0x0000000405027825 */ /* 0x001fca00078e0202 */
[----:B-1----:R0:W5:Y:S01]  /*0110*/  LDG.E R7, desc[UR4][R2.64] ;  /* 0x0000000402077981 */ /* 0x002162000c1e1900 */
[----:B------:R-:W-:-:S13]  /*0120*/  ISETP.NE.AND P0, PT, R0, 0x2, PT ;  /* 0x000000020000780c */ /* 0x000fda0003f05270 */
[----:B0-----:R-:W-:Y:S05]  /*0130*/  @!P0 BRA `(.L_x_0) ;  /* 0x0000000000348947 */ /* 0x001fea0003800000 */
[----:B------:R-:W-:-:S13]  /*0140*/  ISETP.NE.AND P0, PT, R0, 0x1, PT ;  /* 0x000000010000780c */ /* 0x000fda0003f05270 */
[----:B------:R-:W-:Y:S05]  /*0150*/  @!P0 BRA `(.L_x_1) ;  /* 0x0000000000188947 */ /* 0x000fea0003800000 */
[----:B------:R-:W-:-:S13]  /*0160*/  ISETP.NE.AND P0, PT, R0, RZ, PT ;  /* 0x000000ff0000720c */ /* 0x000fda0003f05270 */
[----:B------:R-:W-:Y:S05]  /*0170*/  @P0 EXIT ;  /* 0x000000000000094d */ /* 0x000fea0003800000 */
[----:B------:R-:W0:Y:S02]  /*0180*/  LDC.64 R2, c[0x0][0x388] ;  /* 0x0000e200ff027b82 */ /* 0x000e240000000a00 */
[----:B0-----:R-:W-:-:S05]  /*0190*/  IMAD.WIDE R2, R5, 0x4, R2 ;  /* 0x0000000405027825 */ /* 0x001fca00078e0202 */
[----:B-----5:R-:W-:Y:S01]  /*01a0*/  STG.E desc[UR4][R2.64], R7 ;  /* 0x0000000702007986 */ /* 0x020fe2000c101904 */
[----:B------:R-:W-:Y:S05]  /*01b0*/  EXIT ;  /* 0x000000000000794d */ /* 0x000fea0003800000 */
.L_x_1:
[----:B------:R-:W0:Y:S01]  /*01c0*/  LDC.64 R2, c[0x0][0x388] ;  /* 0x0000e200ff027b82 */ /* 0x000e220000000a00 */
[----:B-----5:R-:W-:Y:S02]  /*01d0*/  IMAD R7, R7, R7, RZ ;  /* 0x0000000707077224 */ /* 0x020fe400078e02ff */
[----:B0-----:R-:W-:-:S05]  /*01e0*/  IMAD.WIDE R2, R5, 0x4, R2 ;  /* 0x0000000405027825 */ /* 0x001fca00078e0202 */
[----:B------:R-:W-:Y:S01]  /*01f0*/  STG.E desc[UR4][R2.64], R7 ;  /* 0x0000000702007986 */ /* 0x000fe2000c101904 */
[----:B------:R-:W-:Y:S05]  /*0200*/  EXIT ;  /* 0x000000000000794d */ /* 0x000fea0003800000 */
.L_x_0:
[----:B------:R-:W0:Y:S01]  /*0210*/  LDC.64 R2, c[0x0][0x388] ;  /* 0x0000e200ff027b82 */ /* 0x000e220000000a00 */
[----:B-----5:R-:W-:-:S04]  /*0220*/  IMAD R0, R7, R7, RZ ;  /* 0x0000000707007224 */ /* 0x020fc800078e02ff */
[----:B------:R-:W-:Y:S02]  /*0230*/  IMAD R7, R7, R0, RZ ;  /* 0x0000000007077224 */ /* 0x000fe400078e02ff */
[----:B0-----:R-:W-:-:S05]  /*0240*/  IMAD.WIDE R2, R5, 0x4, R2 ;  /* 0x0000000405027825 */ /* 0x001fca00078e0202 */
[----:B------:R-:W-:Y:S01]  /*0250*/  STG.E desc[UR4][R2.64], R7 ;  /* 0x0000000702007986 */ /* 0x000fe2000c101904 */
[----:B------:R-:W-:Y:S05]  /*0260*/  EXIT ;  /* 0x000000000000794d */ /* 0x000fea0003800000 */
.L_x_2:
[----:B------:R-:W-:-:S00]  /*0270*/  BRA `(.L_x_2) ;  /* 0xfffffffc00fc7947 */ /* 0x000fc0000383ffff */
[----:B------:R-:W-:-:S00]  /*0280*/  NOP ;  /* 0x0000000000007918 */ /* 0x000fc00000000000 */
[----:B------:R-:W-:-:S00]  /*0290*/  NOP ;  /* 0x0000000000007918 */ /* 0x000fc00000000000 */
[----:B------:R-:W-:-:S00]  /*02a0*/  NOP ;  /* 0x0000000000007918 */ /* 0x000fc00000000000 */
[----:B------:R-:W-:-:S00]  /*02b0*/  NOP ;  /* 0x0000000000007918 */ /* 0x000fc00000000000 */
[----:B------:R-:W-:-:S00]  /*02c0*/  NOP ;  /* 0x0000000000007918 */ /* 0x000fc00000000000 */
[----:B------:R-:W-:-:S00]  /*02d0*/  NOP ;  /* 0x0000000000007918 */ /* 0x000fc00000000000 */
[----:B------:R-:W-:-:S00]  /*02e0*/  NOP ;  /* 0x0000000000007918 */ /* 0x000fc00000000000 */
[----:B------:R-:W-:-:S00]  /*02f0*/  NOP ;  /* 0x0000000000007918 */ /* 0x000fc00000000000 */
.L_x_3:


//--------------------- .nv.shared.reserved.0     --------------------------
	.section	.nv.shared.reserved.0,"aw",@nobits
	.weak		__nv_reservedSMEM_offset_0_alias
	.size		__nv_reservedSMEM_offset_0_alias, 0, 64
	.other		__nv_reservedSMEM_offset_0_alias,@"STO_CUDA_RESERVED_SHARED STV_DEFAULT"
__nv_reservedSMEM_offset_0_alias:
	.zero		0
	.zero		64


//--------------------- .nv.constant0._Z13processMatrixPiS_ii --------------------------
	.section	.nv.constant0._Z13processMatrixPiS_ii,"a",@progbits
	.sectionflags	@""
	.align	4
.nv.constant0._Z13processMatrixPiS_ii:
	.zero		920


//--------------------- SYMBOLS --------------------------

	.type		.nv.reservedSmem.offset0,@object
	.size		.nv.reservedSmem.offset0,0x4
